//
// Generated by NVIDIA NVVM Compiler
//
// Compiler Build ID: CL-36424714
// Cuda compilation tools, release 13.0, V13.0.88
// Based on NVVM 20.0.0
//

.version 9.0
.target sm_100
.address_size 64

	// .globl	_Z15rotateImageCUDAPhS_ii

.visible .entry _Z15rotateImageCUDAPhS_ii(
	.param .u64 .ptr .align 1 _Z15rotateImageCUDAPhS_ii_param_0,
	.param .u64 .ptr .align 1 _Z15rotateImageCUDAPhS_ii_param_1,
	.param .u32 _Z15rotateImageCUDAPhS_ii_param_2,
	.param .u32 _Z15rotateImageCUDAPhS_ii_param_3
)
{
	.reg .pred 	%p<4>;
	.reg .b16 	%rs<2>;
	.reg .b32 	%r<17>;
	.reg .b64 	%rd<9>;

	ld.param.u64 	%rd1, [_Z15rotateImageCUDAPhS_ii_param_0];
	ld.param.u64 	%rd2, [_Z15rotateImageCUDAPhS_ii_param_1];
	ld.param.u32 	%r3, [_Z15rotateImageCUDAPhS_ii_param_2];
	ld.param.u32 	%r5, [_Z15rotateImageCUDAPhS_ii_param_3];
	mov.u32 	%r6, %ctaid.x;
	mov.u32 	%r7, %ntid.x;
	mov.u32 	%r8, %tid.x;
	mad.lo.s32 	%r1, %r6, %r7, %r8;
	mov.u32 	%r9, %ctaid.y;
	mov.u32 	%r10, %ntid.y;
	mov.u32 	%r11, %tid.y;
	mad.lo.s32 	%r12, %r9, %r10, %r11;
	setp.ge.s32 	%p1, %r1, %r3;
	setp.ge.s32 	%p2, %r12, %r5;
	or.pred  	%p3, %p1, %p2;
	@%p3 bra 	$L__BB0_2;
	cvta.to.global.u64 	%rd3, %rd1;
	cvta.to.global.u64 	%rd4, %rd2;
	not.b32 	%r13, %r1;
	add.s32 	%r14, %r3, %r13;
	mad.lo.s32 	%r15, %r14, %r5, %r12;
	cvt.s64.s32 	%rd5, %r15;
	add.s64 	%rd6, %rd3, %rd5;
	ld.global.u8 	%rs1, [%rd6];
	mad.lo.s32 	%r16, %r3, %r12, %r1;
	cvt.s64.s32 	%rd7, %r16;
	add.s64 	%rd8, %rd4, %rd7;
	st.global.u8 	[%rd8], %rs1;
$L__BB0_2:
	ret;

}


// ===== COMPILED SASS (sm_100) =====

	.target	sm_100

	.elftype	@"ET_EXEC"


//--------------------- .note.nv.tkinfo           --------------------------
	.section	.note.nv.tkinfo,"",@"SHT_NOTE"
	.sectionflags	@"SHF_NOTE_NV_TKINFO"
	.tkinfo
        /*0018*/ 	.word	0x00000002
        /*0030*/ 	.string	""
        /*0030*/ 	.string	"ptxas"
        /*0030*/ 	.string	"Cuda compilation tools, release 13.0, V13.0.88"
        /*0030*/ 	.string	"Build cuda_13.0.r13.0/compiler.36424714_0"
        /*0030*/ 	.string	"-arch sm_100 -m 64 "



//--------------------- .note.nv.cuinfo           --------------------------
	.section	.note.nv.cuinfo,"",@"SHT_NOTE"
	.sectionflags	@"SHF_NOTE_NV_CUINFO"
        /*0018*/ 	.short	0x0002
        /*001a*/ 	.short	0x0064
        /*001c*/ 	.short	0x0082
	.zero		2


//--------------------- .nv.info                  --------------------------
	.section	.nv.info,"",@"SHT_CUDA_INFO"
	.align	4


	//----- nvinfo : EIATTR_REGCOUNT
	.align		4
        /*0000*/ 	.byte	0x04, 0x2f
        /*0002*/ 	.short	(.L_1 - .L_0)
	.align		4
.L_0:
        /*0004*/ 	.word	index@(_Z15rotateImageCUDAPhS_ii)
        /*0008*/ 	.word	0x00000008


	//----- nvinfo : EIATTR_FRAME_SIZE
	.align		4
.L_1:
        /*000c*/ 	.byte	0x04, 0x11
        /*000e*/ 	.short	(.L_3 - .L_2)
	.align		4
.L_2:
        /*0010*/ 	.word	index@(_Z15rotateImageCUDAPhS_ii)
        /*0014*/ 	.word	0x00000000


	//----- nvinfo : EIATTR_MIN_STACK_SIZE
	.align		4
.L_3:
        /*0018*/ 	.byte	0x04, 0x12
        /*001a*/ 	.short	(.L_5 - .L_4)
	.align		4
.L_4:
        /*001c*/ 	.word	index@(_Z15rotateImageCUDAPhS_ii)
        /*0020*/ 	.word	0x00000000
.L_5:


//--------------------- .nv.compat                --------------------------
	.section	.nv.compat,"",@"SHT_CUDA_COMPAT_INFO"
	.align	4
        /*0000*/ 	.byte	0x02, 0x09, 0x00, 0x00, 0x02, 0x02, 0x01, 0x00, 0x02, 0x05, 0x05, 0x00, 0x03, 0x07, 0x01, 0x01
        /*0010*/ 	.byte	0x02, 0x03, 0x00, 0x00, 0x02, 0x06, 0x01, 0x00, 0x04, 0x0b, 0x08, 0x00, 0x09, 0x00, 0x00, 0x00
        /*0020*/ 	.byte	0x00, 0x00, 0x00, 0x00


//--------------------- .nv.info._Z15rotateImageCUDAPhS_ii --------------------------
	.section	.nv.info._Z15rotateImageCUDAPhS_ii,"",@"SHT_CUDA_INFO"
	.sectionflags	@""
	.align	4


	//----- nvinfo : EIATTR_CUDA_API_VERSION
	.align		4
        /*0000*/ 	.byte	0x04, 0x37
        /*0002*/ 	.short	(.L_7 - .L_6)
.L_6:
        /*0004*/ 	.word	0x00000082


	//----- nvinfo : EIATTR_KPARAM_INFO
	.align		4
.L_7:
        /*0008*/ 	.byte	0x04, 0x17
        /*000a*/ 	.short	(.L_9 - .L_8)
.L_8:
        /*000c*/ 	.word	0x00000000
        /*0010*/ 	.short	0x0003
        /*0012*/ 	.short	0x0014
        /*0014*/ 	.byte	0x00, 0xf0, 0x11, 0x00


	//----- nvinfo : EIATTR_KPARAM_INFO
	.align		4
.L_9:
        /*0018*/ 	.byte	0x04, 0x17
        /*001a*/ 	.short	(.L_11 - .L_10)
.L_10:
        /*001c*/ 	.word	0x00000000
        /*0020*/ 	.short	0x0002
        /*0022*/ 	.short	0x0010
        /*0024*/ 	.byte	0x00, 0xf0, 0x11, 0x00


	//----- nvinfo : EIATTR_KPARAM_INFO
	.align		4
.L_11:
        /*0028*/ 	.byte	0x04, 0x17
        /*002a*/ 	.short	(.L_13 - .L_12)
.L_12:
        /*002c*/ 	.word	0x00000000
        /*0030*/ 	.short	0x0001
        /*0032*/ 	.short	0x0008
        /*0034*/ 	.byte	0x00, 0xf5, 0x21, 0x00


	//----- nvinfo : EIATTR_KPARAM_INFO
	.align		4
.L_13:
        /*0038*/ 	.byte	0x04, 0x17
        /*003a*/ 	.short	(.L_15 - .L_14)
.L_14:
        /*003c*/ 	.word	0x00000000
        /*0040*/ 	.short	0x0000
        /*0042*/ 	.short	0x0000
        /*0044*/ 	.byte	0x00, 0xf5, 0x21, 0x00


	//----- nvinfo : EIATTR_SPARSE_MMA_MASK
	.align		4
.L_15:
        /*0048*/ 	.byte	0x03, 0x50
        /*004a*/ 	.short	0x0000


	//----- nvinfo : EIATTR_MAXREG_COUNT
	.align		4
        /*004c*/ 	.byte	0x03, 0x1b
        /*004e*/ 	.short	0x00ff


	//----- nvinfo : EIATTR_MERCURY_ISA_VERSION
	.align		4
        /*0050*/ 	.byte	0x03, 0x5f
        /*0052*/ 	.short	0x0101


	//----- nvinfo : EIATTR_VRC_CTA_INIT_COUNT
	.align		4
        /*0054*/ 	.byte	0x02, 0x4a
	.zero		1
	.zero		1


	//----- nvinfo : EIATTR_EXIT_INSTR_OFFSETS
	.align		4
        /*0058*/ 	.byte	0x04, 0x1c
        /*005a*/ 	.short	(.L_17 - .L_16)


	//   ....[0]....
.L_16:
        /*005c*/ 	.word	0x000000c0


	//   ....[1]....
        /*0060*/ 	.word	0x00000190


	//----- nvinfo : EIATTR_CBANK_PARAM_SIZE
	.align		4
.L_17:
        /*0064*/ 	.byte	0x03, 0x19
        /*0066*/ 	.short	0x0018


	//----- nvinfo : EIATTR_PARAM_CBANK
	.align		4
        /*0068*/ 	.byte	0x04, 0x0a
        /*006a*/ 	.short	(.L_19 - .L_18)
	.align		4
.L_18:
        /*006c*/ 	.word	index@(.nv.constant0._Z15rotateImageCUDAPhS_ii)
        /*0070*/ 	.short	0x0380
        /*0072*/ 	.short	0x0018


	//----- nvinfo : EIATTR_SW_WAR
	.align		4
.L_19:
        /*0074*/ 	.byte	0x04, 0x36
        /*0076*/ 	.short	(.L_21 - .L_20)
.L_20:
        /*0078*/ 	.word	0x00000008
.L_21:


//--------------------- .nv.callgraph             --------------------------
	.section	.nv.callgraph,"",@"SHT_CUDA_CALLGRAPH"
	.align	4
	.sectionentsize	8
	.align		4
        /*0000*/ 	.word	0x00000000
	.align		4
        /*0004*/ 	.word	0xffffffff
	.align		4
        /*0008*/ 	.word	0x00000000
	.align		4
        /*000c*/ 	.word	0xfffffffe
	.align		4
        /*0010*/ 	.word	0x00000000
	.align		4
        /*0014*/ 	.word	0xfffffffd
	.align		4
        /*0018*/ 	.word	0x00000000
	.align		4
        /*001c*/ 	.word	0xfffffffc


//--------------------- .text._Z15rotateImageCUDAPhS_ii --------------------------
	.section	.text._Z15rotateImageCUDAPhS_ii,"ax",@progbits
	.align	128
        .global         _Z15rotateImageCUDAPhS_ii
        .type           _Z15rotateImageCUDAPhS_ii,@function
        .size           _Z15rotateImageCUDAPhS_ii,(.L_x_1 - _Z15rotateImageCUDAPhS_ii)
        .other          _Z15rotateImageCUDAPhS_ii,@"STO_CUDA_ENTRY STV_DEFAULT"
_Z15rotateImageCUDAPhS_ii:
.text._Z15rotateImageCUDAPhS_ii:
[----:B------:R-:W-:Y:S01]  /*0000*/  LDC R1, c[0x0][0x37c] ;  /* 0x0000df00ff017b82 */ /* 0x000fe20000000800 */
[----:B------:R-:W0:Y:S07]  /*0010*/  S2R R2, SR_TID.Y ;  /* 0x0000000000027919 */ /* 0x000e2e0000002200 */
[----:B------:R-:W1:Y:S01]  /*0020*/  LDC R0, c[0x0][0x360] ;  /* 0x0000d800ff007b82 */ /* 0x000e620000000800 */
[----:B------:R-:W2:Y:S01]  /*0030*/  LDCU.64 UR6, c[0x0][0x390] ;  /* 0x00007200ff0677ac */ /* 0x000ea20008000a00 */
[----:B------:R-:W1:Y:S06]  /*0040*/  S2R R3, SR_TID.X ;  /* 0x0000000000037919 */ /* 0x000e6c0000002100 */
[----:B------:R-:W0:Y:S08]  /*0050*/  S2UR UR5, SR_CTAID.Y ;  /* 0x00000000000579c3 */ /* 0x000e300000002600 */
[----:B------:R-:W0:Y:S08]  /*0060*/  LDC R5, c[0x0][0x364] ;  /* 0x0000d900ff057b82 */ /* 0x000e300000000800 */
[----:B------:R-:W1:Y:S01]  /*0070*/  S2UR UR4, SR_CTAID.X ;  /* 0x00000000000479c3 */ /* 0x000e620000002500 */
[----:B0-----:R-:W-:-:S05]  /*0080*/  IMAD R5, R5, UR5, R2 ;  /* 0x0000000505057c24 */ /* 0x001fca000f8e0202 */
[----:B--2---:R-:W-:Y:S01]  /*0090*/  ISETP.GE.AND P0, PT, R5, UR7, PT ;  /* 0x0000000705007c0c */ /* 0x004fe2000bf06270 */
[----:B-1----:R-:W-:-:S05]  /*00a0*/  IMAD R0, R0, UR4, R3 ;  /* 0x0000000400007c24 */ /* 0x002fca000f8e0203 */
[----:B------:R-:W-:-:S13]  /*00b0*/  ISETP.GE.OR P0, PT, R0, UR6, P0 ;  /* 0x0000000600007c0c */ /* 0x000fda0008706670 */
[----:B------:R-:W-:Y:S05]  /*00c0*/  @P0 EXIT ;  /* 0x000000000000094d */ /* 0x000fea0003800000 */
[----:B------:R-:W0:Y:S01]  /*00d0*/  LDCU.128 UR8, c[0x0][0x380] ;  /* 0x00007000ff0877ac */ /* 0x000e220008000c00 */
[----:B------:R-:W-:Y:S01]  /*00e0*/  LOP3.LUT R2, RZ, R0, RZ, 0x33, !PT ;  /* 0x00000000ff027212 */ /* 0x000fe200078e33ff */
[----:B------:R-:W1:Y:S04]  /*00f0*/  LDCU.64 UR4, c[0x0][0x358] ;  /* 0x00006b00ff0477ac */ /* 0x000e680008000a00 */
[----:B------:R-:W-:-:S04]  /*0100*/  VIADD R2, R2, UR6 ;  /* 0x0000000602027c36 */ /* 0x000fc80008000000 */
[----:B------:R-:W-:-:S05]  /*0110*/  IMAD R3, R2, UR7, R5 ;  /* 0x0000000702037c24 */ /* 0x000fca000f8e0205 */
[----:B0-----:R-:W-:-:S04]  /*0120*/  IADD3 R2, P0, PT, R3, UR8, RZ ;  /* 0x0000000803027c10 */ /* 0x001fc8000ff1e0ff */
[----:B------:R-:W-:-:S06]  /*0130*/  LEA.HI.X.SX32 R3, R3, UR9, 0x1, P0 ;  /* 0x0000000903037c11 */ /* 0x000fcc00080f0eff */
[----:B-1----:R-:W2:Y:S01]  /*0140*/  LDG.E.U8 R3, desc[UR4][R2.64] ;  /* 0x0000000402037981 */ /* 0x002ea2000c1e1100 */
[----:B------:R-:W-:-:S05]  /*0150*/  IMAD R0, R5, UR6, R0 ;  /* 0x0000000605007c24 */ /* 0x000fca000f8e0200 */
[----:B------:R-:W-:-:S04]  /*0160*/  IADD3 R4, P0, PT, R0, UR10, RZ ;  /* 0x0000000a00047c10 */ /* 0x000fc8000ff1e0ff */
[----:B------:R-:W-:-:S05]  /*0170*/  LEA.HI.X.SX32 R5, R0, UR11, 0x1, P0 ;  /* 0x0000000b00057c11 */ /* 0x000fca00080f0eff */
[----:B--2---:R-:W-:Y:S01]  /*0180*/  STG.E.U8 desc[UR4][R4.64], R3 ;  /* 0x0000000304007986 */ /* 0x004fe2000c101104 */
[----:B------:R-:W-:Y:S05]  /*0190*/  EXIT ;  /* 0x000000000000794d */ /* 0x000fea0003800000 */
.L_x_0:
[----:B------:R-:W-:-:S00]  /*01a0*/  BRA `(.L_x_0) ;  /* 0xfffffffc00fc7947 */ /* 0x000fc0000383ffff */
[----:B------:R-:W-:-:S00]  /*01b0*/  NOP ;  /* 0x0000000000007918 */ /* 0x000fc00000000000 */
        /* <DEDUP_REMOVED lines=12> */
.L_x_1:


//--------------------- .nv.shared.reserved.0     --------------------------
	.section	.nv.shared.reserved.0,"aw",@nobits
	.weak		__nv_reservedSMEM_offset_0_alias
	.size		__nv_reservedSMEM_offset_0_alias, 0, 64
	.other		__nv_reservedSMEM_offset_0_alias,@"STO_CUDA_RESERVED_SHARED STV_DEFAULT"
__nv_reservedSMEM_offset_0_alias:
	.zero		0
	.zero		64


//--------------------- .nv.constant0._Z15rotateImageCUDAPhS_ii --------------------------
	.section	.nv.constant0._Z15rotateImageCUDAPhS_ii,"a",@progbits
	.sectionflags	@""
	.align	4
.nv.constant0._Z15rotateImageCUDAPhS_ii:
	.zero		920


//--------------------- SYMBOLS --------------------------

	.type		.nv.reservedSmem.offset0,@object
	.size		.nv.reservedSmem.offset0,0x4
